	.headerflags	@"EF_CUDA_TEXMODE_UNIFIED EF_CUDA_64BIT_ADDRESS EF_CUDA_ACCELERATORS EF_CUDA_SM90 EF_CUDA_VIRTUAL_SM(EF_CUDA_SM90)"
	.elftype	@"ET_EXEC"


//--------------------- .nv.info                  --------------------------
	.section	.nv.info,"",@"SHT_CUDA_INFO"
	.align	4


	//----- nvinfo : EIATTR_REGCOUNT
	.align		4
        /*0000*/ 	.byte	0x04, 0x2f
        /*0002*/ 	.short	(.L_2 - .L_1)
	.align		4
.L_1:
        /*0004*/ 	.word	index@(triton_poi_fused_add_mul_tanh_0)
        /*0008*/ 	.word	0x0000000e


	//----- nvinfo : EIATTR_MIN_STACK_SIZE
	.align		4
.L_2:
        /*000c*/ 	.byte	0x04, 0x12
        /*000e*/ 	.short	(.L_4 - .L_3)
	.align		4
.L_3:
        /*0010*/ 	.word	index@(triton_poi_fused_add_mul_tanh_0)
        /*0014*/ 	.word	0x00000000


	//----- nvinfo : EIATTR_FRAME_SIZE
	.align		4
.L_4:
        /*0018*/ 	.byte	0x04, 0x11
        /*001a*/ 	.short	(.L_6 - .L_5)
	.align		4
.L_5:
        /*001c*/ 	.word	index@(triton_poi_fused_add_mul_tanh_0)
        /*0020*/ 	.word	0x00000000


	//----- nvinfo : EIATTR_MIN_STACK_SIZE
	.align		4
.L_6:
        /*0024*/ 	.byte	0x04, 0x12
        /*0026*/ 	.short	(.L_8 - .L_7)
	.align		4
.L_7:
        /*0028*/ 	.word	index@(triton_poi_fused_add_mul_tanh_0)
        /*002c*/ 	.word	0x00000000
.L_8:


//--------------------- .nv.info.triton_poi_fused_add_mul_tanh_0 --------------------------
	.section	.nv.info.triton_poi_fused_add_mul_tanh_0,"",@"SHT_CUDA_INFO"
	.sectionflags	@""
	.align	4


	//----- nvinfo : EIATTR_CUDA_API_VERSION
	.align		4
        /*0000*/ 	.byte	0x04, 0x37
        /*0002*/ 	.short	(.L_10 - .L_9)
.L_9:
        /*0004*/ 	.word	0x0000007c


	//----- nvinfo : EIATTR_KPARAM_INFO
	.align		4
.L_10:
        /*0008*/ 	.byte	0x04, 0x17
        /*000a*/ 	.short	(.L_12 - .L_11)
.L_11:
        /*000c*/ 	.word	0x00000000
        /*0010*/ 	.short	0x0002
        /*0012*/ 	.short	0x0010
        /*0014*/ 	.byte	0x00, 0xf0, 0x11, 0x00


	//----- nvinfo : EIATTR_KPARAM_INFO
	.align		4
.L_12:
        /*0018*/ 	.byte	0x04, 0x17
        /*001a*/ 	.short	(.L_14 - .L_13)
.L_13:
        /*001c*/ 	.word	0x00000000
        /*0020*/ 	.short	0x0001
        /*0022*/ 	.short	0x0008
        /*0024*/ 	.byte	0x00, 0xf4, 0x21, 0x00


	//----- nvinfo : EIATTR_KPARAM_INFO
	.align		4
.L_14:
        /*0028*/ 	.byte	0x04, 0x17
        /*002a*/ 	.short	(.L_16 - .L_15)
.L_15:
        /*002c*/ 	.word	0x00000000
        /*0030*/ 	.short	0x0000
        /*0032*/ 	.short	0x0000
        /*0034*/ 	.byte	0x00, 0xf4, 0x21, 0x00


	//----- nvinfo : EIATTR_SPARSE_MMA_MASK
	.align		4
.L_16:
        /*0038*/ 	.byte	0x03, 0x50
        /*003a*/ 	.short	0x0000


	//----- nvinfo : EIATTR_MAXREG_COUNT
	.align		4
        /*003c*/ 	.byte	0x03, 0x1b
        /*003e*/ 	.short	0x00ff


	//----- nvinfo : EIATTR_EXIT_INSTR_OFFSETS
	.align		4
        /*0040*/ 	.byte	0x04, 0x1c
        /*0042*/ 	.short	(.L_18 - .L_17)


	//   ....[0]....
.L_17:
        /*0044*/ 	.word	0x000004d0


	//   ....[1]....
        /*0048*/ 	.word	0x000004f0


	//----- nvinfo : EIATTR_REQNTID
	.align		4
.L_18:
        /*004c*/ 	.byte	0x04, 0x10
        /*004e*/ 	.short	(.L_20 - .L_19)
.L_19:
        /*0050*/ 	.word	0x00000080
        /*0054*/ 	.word	0x00000001
        /*0058*/ 	.word	0x00000001


	//----- nvinfo : EIATTR_CRS_STACK_SIZE
	.align		4
.L_20:
        /*005c*/ 	.byte	0x04, 0x1e
        /*005e*/ 	.short	(.L_22 - .L_21)
.L_21:
        /*0060*/ 	.word	0x00000000


	//----- nvinfo : EIATTR_CBANK_PARAM_SIZE
	.align		4
.L_22:
        /*0064*/ 	.byte	0x03, 0x19
        /*0066*/ 	.short	0x0014


	//----- nvinfo : EIATTR_PARAM_CBANK
	.align		4
        /*0068*/ 	.byte	0x04, 0x0a
        /*006a*/ 	.short	(.L_24 - .L_23)
	.align		4
.L_23:
        /*006c*/ 	.word	index@(.nv.constant0.triton_poi_fused_add_mul_tanh_0)
        /*0070*/ 	.short	0x0210
        /*0072*/ 	.short	0x0014


	//----- nvinfo : EIATTR_SW_WAR
	.align		4
.L_24:
        /*0074*/ 	.byte	0x04, 0x36
        /*0076*/ 	.short	(.L_26 - .L_25)
.L_25:
        /*0078*/ 	.word	0x00000008
.L_26:


//--------------------- .nv.callgraph             --------------------------
	.section	.nv.callgraph,"",@"SHT_CUDA_CALLGRAPH"
	.align	4
	.sectionentsize	8
	.align		4
        /*0000*/ 	.word	0x00000000
	.align		4
        /*0004*/ 	.word	0xffffffff
	.align		4
        /*0008*/ 	.word	0x00000000
	.align		4
        /*000c*/ 	.word	0xfffffffe
	.align		4
        /*0010*/ 	.word	0x00000000
	.align		4
        /*0014*/ 	.word	0xfffffffd
	.align		4
        /*0018*/ 	.word	0x00000000
	.align		4
        /*001c*/ 	.word	0xfffffffc


//--------------------- .nv.constant4             --------------------------
	.section	.nv.constant4,"a",@progbits
	.align	8
	.align		8
.nv.constant4:
        /*0000*/ 	.dword	_$_str


//--------------------- .text.triton_poi_fused_add_mul_tanh_0 --------------------------
	.section	.text.triton_poi_fused_add_mul_tanh_0,"ax",@progbits
	.align	128
        .global         triton_poi_fused_add_mul_tanh_0
        .type           triton_poi_fused_add_mul_tanh_0,@function
        .size           triton_poi_fused_add_mul_tanh_0,(.L_x_9 - triton_poi_fused_add_mul_tanh_0)
        .other          triton_poi_fused_add_mul_tanh_0,@"STO_CUDA_ENTRY STV_DEFAULT"
triton_poi_fused_add_mul_tanh_0:
.text.triton_poi_fused_add_mul_tanh_0:
[----:B------:R-:W0:Y:S02]  /*0000*/  LDC R1, c[0x0][0x28] ;  /* 0x00000a00ff017b82 */ /* 0x000e240000000800 */
[----:B------:R-:W1:Y:S01]  /*0010*/  S2R R0, SR_TID.X ;  /* 0x0000000000007919 */ /* 0x000e620000002100 */
[----:B------:R-:W-:Y:S01]  /*0020*/  ULDC.64 UR4, c[0x0][0x208] ;  /* 0x0000820000047ab9 */ /* 0x000fe20000000a00 */
[----:B------:R-:W-:Y:S01]  /*0030*/  BSSY B0, `(.L_x_0) ;  /* 0x000000b000007945 */ /* 0x000fe20003800000 */
[----:B------:R-:W2:Y:S01]  /*0040*/  S2R R3, SR_CTAID.X ;  /* 0x0000000000037919 */ /* 0x000ea20000002500 */
[----:B-1----:R-:W-:-:S04]  /*0050*/  SHF.L.U32 R0, R0, 0x1, RZ ;  /* 0x0000000100007819 */ /* 0x002fc800000006ff */
[----:B------:R-:W-:-:S04]  /*0060*/  LOP3.LUT R0, R0, 0xfe, RZ, 0xc0, !PT ;  /* 0x000000fe00007812 */ /* 0x000fc800078ec0ff */
[----:B--2---:R-:W-:Y:S02]  /*0070*/  LEA R4, R3, R0, 0x8 ;  /* 0x0000000003047211 */ /* 0x004fe400078e40ff */
[----:B------:R-:W-:Y:S02]  /*0080*/  CS2R R2, SRZ ;  /* 0x0000000000027805 */ /* 0x000fe4000001ff00 */
[----:B------:R-:W-:-:S13]  /*0090*/  ISETP.GE.AND P0, PT, R4, 0x100, PT ;  /* 0x000001000400780c */ /* 0x000fda0003f06270 */
[----:B------:R-:W-:Y:S05]  /*00a0*/  @P0 BRA `(.L_x_1) ;  /* 0x00000000000c0947 */ /* 0x000fea0003800000 */
[----:B------:R-:W1:Y:S02]  /*00b0*/  LDC.64 R2, c[0x0][0x210] ;  /* 0x00008400ff027b82 */ /* 0x000e640000000a00 */
[----:B-1----:R-:W-:-:S06]  /*00c0*/  IMAD.WIDE R2, R4, 0x4, R2 ;  /* 0x0000000404027825 */ /* 0x002fcc00078e0202 */
[----:B------:R-:W5:Y:S02]  /*00d0*/  LDG.E.64 R2, desc[UR4][R2.64] ;  /* 0x0000000402027981 */ /* 0x000f64000c1e1b00 */
.L_x_1:
[----:B------:R-:W-:Y:S05]  /*00e0*/  BSYNC B0 ;  /* 0x0000000000007941 */ /* 0x000fea0003800000 */
.L_x_0:
[C---:B-----5:R-:W-:Y:S01]  /*00f0*/  FMUL R5, R2.reuse, 0.044714998453855514526 ;  /* 0x3d37271302057820 */ /* 0x060fe20000400000 */
[----:B------:R-:W-:Y:S01]  /*0100*/  FMUL R0, R2, 0.79788458347320556641 ;  /* 0x3f4c422a02007820 */ /* 0x000fe20000400000 */
[----:B------:R-:W-:Y:S02]  /*0110*/  BSSY B0, `(.L_x_2) ;  /* 0x000001b000007945 */ /* 0x000fe40003800000 */
[----:B------:R-:W-:-:S04]  /*0120*/  FFMA R5, R5, R2, 1 ;  /* 0x3f80000005057423 */ /* 0x000fc80000000002 */
[----:B------:R-:W-:Y:S01]  /*0130*/  FMUL R9, R0, R5 ;  /* 0x0000000500097220 */ /* 0x000fe20000400000 */
[C---:B------:R-:W-:Y:S01]  /*0140*/  FMUL R0, R3.reuse, 0.044714998453855514526 ;  /* 0x3d37271303007820 */ /* 0x040fe20000400000 */
[----:B------:R-:W-:Y:S02]  /*0150*/  FMUL R5, R3, 0.79788458347320556641 ;  /* 0x3f4c422a03057820 */ /* 0x000fe40000400000 */
[----:B------:R-:W-:Y:S01]  /*0160*/  FADD.FTZ R8, |R9|, -RZ ;  /* 0x800000ff09087221 */ /* 0x000fe20000010200 */
[----:B------:R-:W-:-:S04]  /*0170*/  FFMA R0, R0, R3, 1 ;  /* 0x3f80000000007423 */ /* 0x000fc80000000003 */
[----:B------:R-:W-:Y:S01]  /*0180*/  FSETP.GE.AND P1, PT, R8, 0.60000002384185791016, PT ;  /* 0x3f19999a0800780b */ /* 0x000fe20003f26000 */
[----:B------:R-:W-:-:S12]  /*0190*/  FMUL R5, R5, R0 ;  /* 0x0000000005057220 */ /* 0x000fd80000400000 */
[----:B------:R-:W-:Y:S05]  /*01a0*/  @!P1 BRA `(.L_x_3) ;  /* 0x0000000000289947 */ /* 0x000fea0003800000 */
[C---:B------:R-:W-:Y:S01]  /*01b0*/  FMUL R0, R8.reuse, 2.8853900432586669922 ;  /* 0x4038aa3b08007820 */ /* 0x040fe20000400000 */
[----:B------:R-:W-:Y:S01]  /*01c0*/  HFMA2.MMA R6, -RZ, RZ, 1.875, 0 ;  /* 0x3f800000ff067435 */ /* 0x000fe200000001ff */
[----:B------:R-:W-:-:S04]  /*01d0*/  FSETP.GE.AND P1, PT, R8, 9.010913848876953125, PT ;  /* 0x41102cb40800780b */ /* 0x000fc80003f26000 */
[----:B------:R-:W1:Y:S02]  /*01e0*/  MUFU.EX2 R0, R0 ;  /* 0x0000000000007308 */ /* 0x000e640000000800 */
[----:B-1----:R-:W-:-:S06]  /*01f0*/  FADD R7, R0, 1 ;  /* 0x3f80000000077421 */ /* 0x002fcc0000000000 */
[----:B------:R-:W1:Y:S02]  /*0200*/  MUFU.RCP R7, R7 ;  /* 0x0000000700077308 */ /* 0x000e640000001000 */
[----:B-1----:R-:W-:-:S05]  /*0210*/  FFMA.FTZ R6, R7, -2, R6 ;  /* 0xc000000007067823 */ /* 0x002fca0000010006 */
[----:B------:R-:W-:-:S04]  /*0220*/  FSEL R6, R6, 1, !P1 ;  /* 0x3f80000006067808 */ /* 0x000fc80004800000 */
[----:B------:R-:W-:Y:S01]  /*0230*/  LOP3.LUT R6, R6, 0x80000000, R9, 0xf8, !PT ;  /* 0x8000000006067812 */ /* 0x000fe200078ef809 */
[----:B------:R-:W-:Y:S06]  /*0240*/  BRA `(.L_x_4) ;  /* 0x00000000001c7947 */ /* 0x000fec0003800000 */
.L_x_3:
[----:B------:R-:W-:Y:S01]  /*0250*/  MOV R0, 0x3c80f082 ;  /* 0x3c80f08200007802 */ /* 0x000fe20000000f00 */
[----:B------:R-:W-:-:S04]  /*0260*/  FMUL R7, R9, R9 ;  /* 0x0000000909077220 */ /* 0x000fc80000400000 */
[----:B------:R-:W-:-:S04]  /*0270*/  FFMA.FTZ R0, R7, R0, -0.052303962409496307373 ;  /* 0xbd563cae07007423 */ /* 0x000fc80000010000 */
[----:B------:R-:W-:-:S04]  /*0280*/  FFMA.FTZ R0, R7, R0, 0.1331529766321182251 ;  /* 0x3e08594107007423 */ /* 0x000fc80000010000 */
[----:B------:R-:W-:-:S04]  /*0290*/  FFMA.FTZ R0, R7, R0, -0.33332768082618713379 ;  /* 0xbeaaa9ed07007423 */ /* 0x000fc80000010000 */
[----:B------:R-:W-:-:S04]  /*02a0*/  FFMA.FTZ R0, R7, R0, RZ ;  /* 0x0000000007007223 */ /* 0x000fc800000100ff */
[----:B------:R-:W-:-:S07]  /*02b0*/  FFMA.FTZ R6, R9, R0, R9 ;  /* 0x0000000009067223 */ /* 0x000fce0000010009 */
.L_x_4:
[----:B------:R-:W-:Y:S05]  /*02c0*/  BSYNC B0 ;  /* 0x0000000000007941 */ /* 0x000fea0003800000 */
.L_x_2:
[----:B------:R-:W-:Y:S01]  /*02d0*/  FADD.FTZ R10, |R5|, -RZ ;  /* 0x800000ff050a7221 */ /* 0x000fe20000010200 */
[----:B------:R-:W-:Y:S01]  /*02e0*/  BSSY B0, `(.L_x_5) ;  /* 0x0000015000007945 */ /* 0x000fe20003800000 */
[----:B------:R-:W-:-:S03]  /*02f0*/  SHF.R.S32.HI R9, RZ, 0x1f, R4 ;  /* 0x0000001fff097819 */ /* 0x000fc60000011404 */
[----:B------:R-:W-:-:S13]  /*0300*/  FSETP.GE.AND P1, PT, R10, 0.60000002384185791016, PT ;  /* 0x3f19999a0a00780b */ /* 0x000fda0003f26000 */
        /* <DEDUP_REMOVED lines=11> */
.L_x_6:
[----:B------:R-:W-:Y:S01]  /*03c0*/  MOV R0, 0x3c80f082 ;  /* 0x3c80f08200007802 */ /* 0x000fe20000000f00 */
[----:B------:R-:W-:-:S04]  /*03d0*/  FMUL R7, R5, R5 ;  /* 0x0000000505077220 */ /* 0x000fc80000400000 */
[----:B------:R-:W-:-:S04]  /*03e0*/  FFMA.FTZ R0, R7, R0, -0.052303962409496307373 ;  /* 0xbd563cae07007423 */ /* 0x000fc80000010000 */
[----:B------:R-:W-:-:S04]  /*03f0*/  FFMA.FTZ R0, R7, R0, 0.1331529766321182251 ;  /* 0x3e08594107007423 */ /* 0x000fc80000010000 */
[----:B------:R-:W-:-:S04]  /*0400*/  FFMA.FTZ R0, R7, R0, -0.33332768082618713379 ;  /* 0xbeaaa9ed07007423 */ /* 0x000fc80000010000 */
[----:B------:R-:W-:-:S04]  /*0410*/  FFMA.FTZ R0, R7, R0, RZ ;  /* 0x0000000007007223 */ /* 0x000fc800000100ff */
[----:B------:R-:W-:-:S07]  /*0420*/  FFMA.FTZ R5, R5, R0, R5 ;  /* 0x0000000005057223 */ /* 0x000fce0000010005 */
.L_x_7:
[----:B------:R-:W-:Y:S05]  /*0430*/  BSYNC B0 ;  /* 0x0000000000007941 */ /* 0x000fea0003800000 */
.L_x_5:
[----:B------:R-:W-:Y:S01]  /*0440*/  FADD R7, R6, 1 ;  /* 0x3f80000006077421 */ /* 0x000fe20000000000 */
[----:B------:R-:W-:Y:S01]  /*0450*/  ULDC.64 UR6, c[0x0][0x218] ;  /* 0x0000860000067ab9 */ /* 0x000fe20000000a00 */
[----:B------:R-:W-:Y:S01]  /*0460*/  FMUL R3, R3, 0.5 ;  /* 0x3f00000003037820 */ /* 0x000fe20000400000 */
[----:B------:R-:W-:Y:S01]  /*0470*/  FMUL R0, R2, 0.5 ;  /* 0x3f00000002007820 */ /* 0x000fe20000400000 */
[----:B------:R-:W-:Y:S01]  /*0480*/  FADD R6, R5, 1 ;  /* 0x3f80000005067421 */ /* 0x000fe20000000000 */
[----:B------:R-:W-:Y:S02]  /*0490*/  LEA R2, P1, R4, UR6, 0x2 ;  /* 0x0000000604027c11 */ /* 0x000fe4000f8210ff */
[----:B------:R-:W-:Y:S01]  /*04a0*/  FMUL R10, R0, R7 ;  /* 0x00000007000a7220 */ /* 0x000fe20000400000 */
[----:B------:R-:W-:Y:S01]  /*04b0*/  FMUL R11, R3, R6 ;  /* 0x00000006030b7220 */ /* 0x000fe20000400000 */
[----:B------:R-:W-:Y:S01]  /*04c0*/  LEA.HI.X R3, R4, UR7, R9, 0x2, P1 ;  /* 0x0000000704037c11 */ /* 0x000fe200088f1409 */
[----:B------:R-:W-:Y:S08]  /*04d0*/  @P0 EXIT ;  /* 0x000000000000094d */ /* 0x000ff00003800000 */
[----:B------:R-:W-:Y:S01]  /*04e0*/  STG.E.64 desc[UR4][R2.64], R10 ;  /* 0x0000000a02007986 */ /* 0x000fe2000c101b04 */
[----:B------:R-:W-:Y:S05]  /*04f0*/  EXIT ;  /* 0x000000000000794d */ /* 0x000fea0003800000 */
.L_x_8:
[----:B------:R-:W-:-:S00]  /*0500*/  BRA `(.L_x_8) ;  /* 0xfffffffc00fc7947 */ /* 0x000fc0000383ffff */
[----:B------:R-:W-:-:S00]  /*0510*/  NOP ;  /* 0x0000000000007918 */ /* 0x000fc00000000000 */
        /* <DEDUP_REMOVED lines=14> */
.L_x_9:


//--------------------- .nv.global.init           --------------------------
	.section	.nv.global.init,"aw",@progbits
.nv.global.init:
	.type		_$_str,@object
	.size		_$_str,(.L_0 - _$_str)
_$_str:
        /*0000*/ 	.byte	0x5f, 0x5f, 0x43, 0x55, 0x44, 0x41, 0x5f, 0x46, 0x54, 0x5a, 0x00
.L_0:


//--------------------- .nv.constant0.triton_poi_fused_add_mul_tanh_0 --------------------------
	.section	.nv.constant0.triton_poi_fused_add_mul_tanh_0,"a",@progbits
	.sectionflags	@""
	.align	4
.nv.constant0.triton_poi_fused_add_mul_tanh_0:
	.zero		548
